//
// Generated by NVIDIA NVVM Compiler
//
// Compiler Build ID: CL-36424714
// Cuda compilation tools, release 13.0, V13.0.88
// Based on NVVM 20.0.0
//

.version 9.0
.target sm_100
.address_size 64

	// .globl	_Z6getMinPfmS_Pm
// _ZZ6getMinPfmS_PmE8smem_val has been demoted
// _ZZ6getMinPfmS_PmE8smem_idx has been demoted

.visible .entry _Z6getMinPfmS_Pm(
	.param .u64 .ptr .align 1 _Z6getMinPfmS_Pm_param_0,
	.param .u64 _Z6getMinPfmS_Pm_param_1,
	.param .u64 .ptr .align 1 _Z6getMinPfmS_Pm_param_2,
	.param .u64 .ptr .align 1 _Z6getMinPfmS_Pm_param_3
)
{
	.reg .pred 	%p<23>;
	.reg .b32 	%r<13>;
	.reg .b32 	%f<24>;
	.reg .b64 	%rd<27>;
	// demoted variable
	.shared .align 4 .b8 _ZZ6getMinPfmS_PmE8smem_val[4096];
	// demoted variable
	.shared .align 8 .b8 _ZZ6getMinPfmS_PmE8smem_idx[8192];
	ld.param.u64 	%rd7, [_Z6getMinPfmS_Pm_param_0];
	ld.param.u64 	%rd4, [_Z6getMinPfmS_Pm_param_1];
	ld.param.u64 	%rd5, [_Z6getMinPfmS_Pm_param_2];
	ld.param.u64 	%rd6, [_Z6getMinPfmS_Pm_param_3];
	cvta.to.global.u64 	%rd8, %rd7;
	mov.u32 	%r1, %tid.x;
	mov.u32 	%r2, %ctaid.x;
	shl.b32 	%r5, %r2, 10;
	or.b32  	%r6, %r5, %r1;
	cvt.u64.u32 	%rd1, %r6;
	setp.le.u64 	%p1, %rd4, %rd1;
	mul.wide.u32 	%rd9, %r6, 4;
	add.s64 	%rd2, %rd8, %rd9;
	shl.b32 	%r7, %r1, 2;
	mov.u32 	%r8, _ZZ6getMinPfmS_PmE8smem_val;
	add.s32 	%r3, %r8, %r7;
	shl.b32 	%r9, %r1, 3;
	mov.u32 	%r10, _ZZ6getMinPfmS_PmE8smem_idx;
	add.s32 	%r4, %r10, %r9;
	@%p1 bra 	$L__BB0_2;
	ld.global.f32 	%f11, [%rd2];
	st.shared.f32 	[%r3], %f11;
	st.shared.u64 	[%r4], %rd1;
	bra.uni 	$L__BB0_3;
$L__BB0_2:
	mov.b32 	%r11, 2139095040;
	st.shared.u32 	[%r3], %r11;
$L__BB0_3:
	add.s64 	%rd3, %rd1, 512;
	setp.ge.u64 	%p2, %rd3, %rd4;
	@%p2 bra 	$L__BB0_5;
	ld.global.f32 	%f12, [%rd2+2048];
	st.shared.f32 	[%r3+2048], %f12;
	st.shared.u64 	[%r4+4096], %rd3;
	bra.uni 	$L__BB0_6;
$L__BB0_5:
	mov.b32 	%r12, 2139095040;
	st.shared.u32 	[%r3+2048], %r12;
$L__BB0_6:
	bar.sync 	0;
	setp.gt.u32 	%p3, %r1, 511;
	@%p3 bra 	$L__BB0_9;
	ld.shared.f32 	%f1, [%r3+2048];
	ld.shared.f32 	%f13, [%r3];
	setp.geu.f32 	%p4, %f1, %f13;
	@%p4 bra 	$L__BB0_9;
	st.shared.f32 	[%r3], %f1;
	ld.shared.u64 	%rd10, [%r4+4096];
	st.shared.u64 	[%r4], %rd10;
$L__BB0_9:
	bar.sync 	0;
	setp.gt.u32 	%p5, %r1, 255;
	@%p5 bra 	$L__BB0_12;
	ld.shared.f32 	%f2, [%r3+1024];
	ld.shared.f32 	%f14, [%r3];
	setp.geu.f32 	%p6, %f2, %f14;
	@%p6 bra 	$L__BB0_12;
	st.shared.f32 	[%r3], %f2;
	ld.shared.u64 	%rd11, [%r4+2048];
	st.shared.u64 	[%r4], %rd11;
$L__BB0_12:
	bar.sync 	0;
	setp.gt.u32 	%p7, %r1, 127;
	@%p7 bra 	$L__BB0_15;
	ld.shared.f32 	%f3, [%r3+512];
	ld.shared.f32 	%f15, [%r3];
	setp.geu.f32 	%p8, %f3, %f15;
	@%p8 bra 	$L__BB0_15;
	st.shared.f32 	[%r3], %f3;
	ld.shared.u64 	%rd12, [%r4+1024];
	st.shared.u64 	[%r4], %rd12;
$L__BB0_15:
	bar.sync 	0;
	setp.gt.u32 	%p9, %r1, 63;
	@%p9 bra 	$L__BB0_18;
	ld.shared.f32 	%f4, [%r3+256];
	ld.shared.f32 	%f16, [%r3];
	setp.geu.f32 	%p10, %f4, %f16;
	@%p10 bra 	$L__BB0_18;
	st.shared.f32 	[%r3], %f4;
	ld.shared.u64 	%rd13, [%r4+512];
	st.shared.u64 	[%r4], %rd13;
$L__BB0_18:
	bar.sync 	0;
	setp.gt.u32 	%p11, %r1, 31;
	@%p11 bra 	$L__BB0_21;
	ld.shared.f32 	%f5, [%r3+128];
	ld.shared.f32 	%f17, [%r3];
	setp.geu.f32 	%p12, %f5, %f17;
	@%p12 bra 	$L__BB0_21;
	st.shared.f32 	[%r3], %f5;
	ld.shared.u64 	%rd14, [%r4+256];
	st.shared.u64 	[%r4], %rd14;
$L__BB0_21:
	bar.sync 	0;
	setp.gt.u32 	%p13, %r1, 15;
	@%p13 bra 	$L__BB0_24;
	ld.shared.f32 	%f6, [%r3+64];
	ld.shared.f32 	%f18, [%r3];
	setp.geu.f32 	%p14, %f6, %f18;
	@%p14 bra 	$L__BB0_24;
	st.shared.f32 	[%r3], %f6;
	ld.shared.u64 	%rd15, [%r4+128];
	st.shared.u64 	[%r4], %rd15;
$L__BB0_24:
	bar.sync 	0;
	setp.gt.u32 	%p15, %r1, 7;
	@%p15 bra 	$L__BB0_27;
	ld.shared.f32 	%f7, [%r3+32];
	ld.shared.f32 	%f19, [%r3];
	setp.geu.f32 	%p16, %f7, %f19;
	@%p16 bra 	$L__BB0_27;
	st.shared.f32 	[%r3], %f7;
	ld.shared.u64 	%rd16, [%r4+64];
	st.shared.u64 	[%r4], %rd16;
$L__BB0_27:
	bar.sync 	0;
	setp.gt.u32 	%p17, %r1, 3;
	@%p17 bra 	$L__BB0_30;
	ld.shared.f32 	%f8, [%r3+16];
	ld.shared.f32 	%f20, [%r3];
	setp.geu.f32 	%p18, %f8, %f20;
	@%p18 bra 	$L__BB0_30;
	st.shared.f32 	[%r3], %f8;
	ld.shared.u64 	%rd17, [%r4+32];
	st.shared.u64 	[%r4], %rd17;
$L__BB0_30:
	bar.sync 	0;
	setp.gt.u32 	%p19, %r1, 1;
	@%p19 bra 	$L__BB0_33;
	ld.shared.f32 	%f9, [%r3+8];
	ld.shared.f32 	%f21, [%r3];
	setp.geu.f32 	%p20, %f9, %f21;
	@%p20 bra 	$L__BB0_33;
	st.shared.f32 	[%r3], %f9;
	ld.shared.u64 	%rd18, [%r4+16];
	st.shared.u64 	[%r4], %rd18;
$L__BB0_33:
	bar.sync 	0;
	setp.ne.s32 	%p21, %r1, 0;
	@%p21 bra 	$L__BB0_37;
	ld.shared.f32 	%f10, [_ZZ6getMinPfmS_PmE8smem_val+4];
	ld.shared.f32 	%f22, [%r3];
	setp.geu.f32 	%p22, %f10, %f22;
	@%p22 bra 	$L__BB0_36;
	st.shared.f32 	[%r3], %f10;
	ld.shared.u64 	%rd19, [_ZZ6getMinPfmS_PmE8smem_idx+8];
	st.shared.u64 	[%r4], %rd19;
$L__BB0_36:
	ld.shared.f32 	%f23, [_ZZ6getMinPfmS_PmE8smem_val];
	cvta.to.global.u64 	%rd20, %rd5;
	mul.wide.u32 	%rd21, %r2, 4;
	add.s64 	%rd22, %rd20, %rd21;
	st.global.f32 	[%rd22], %f23;
	ld.shared.u64 	%rd23, [_ZZ6getMinPfmS_PmE8smem_idx];
	cvta.to.global.u64 	%rd24, %rd6;
	mul.wide.u32 	%rd25, %r2, 8;
	add.s64 	%rd26, %rd24, %rd25;
	st.global.u64 	[%rd26], %rd23;
$L__BB0_37:
	ret;

}


// ===== COMPILED SASS (sm_100) =====

	.target	sm_100

	.elftype	@"ET_EXEC"


//--------------------- .note.nv.tkinfo           --------------------------
	.section	.note.nv.tkinfo,"",@"SHT_NOTE"
	.sectionflags	@"SHF_NOTE_NV_TKINFO"
	.tkinfo
        /*0018*/ 	.word	0x00000002
        /*0030*/ 	.string	""
        /*0030*/ 	.string	"ptxas"
        /*0030*/ 	.string	"Cuda compilation tools, release 13.0, V13.0.88"
        /*0030*/ 	.string	"Build cuda_13.0.r13.0/compiler.36424714_0"
        /*0030*/ 	.string	"-arch sm_100 -m 64 "



//--------------------- .note.nv.cuinfo           --------------------------
	.section	.note.nv.cuinfo,"",@"SHT_NOTE"
	.sectionflags	@"SHF_NOTE_NV_CUINFO"
        /*0018*/ 	.short	0x0002
        /*001a*/ 	.short	0x0064
        /*001c*/ 	.short	0x0082
	.zero		2


//--------------------- .nv.info                  --------------------------
	.section	.nv.info,"",@"SHT_CUDA_INFO"
	.align	4


	//----- nvinfo : EIATTR_REGCOUNT
	.align		4
        /*0000*/ 	.byte	0x04, 0x2f
        /*0002*/ 	.short	(.L_1 - .L_0)
	.align		4
.L_0:
        /*0004*/ 	.word	index@(_Z6getMinPfmS_Pm)
        /*0008*/ 	.word	0x00000011


	//----- nvinfo : EIATTR_FRAME_SIZE
	.align		4
.L_1:
        /*000c*/ 	.byte	0x04, 0x11
        /*000e*/ 	.short	(.L_3 - .L_2)
	.align		4
.L_2:
        /*0010*/ 	.word	index@(_Z6getMinPfmS_Pm)
        /*0014*/ 	.word	0x00000000


	//----- nvinfo : EIATTR_MIN_STACK_SIZE
	.align		4
.L_3:
        /*0018*/ 	.byte	0x04, 0x12
        /*001a*/ 	.short	(.L_5 - .L_4)
	.align		4
.L_4:
        /*001c*/ 	.word	index@(_Z6getMinPfmS_Pm)
        /*0020*/ 	.word	0x00000000
.L_5:


//--------------------- .nv.compat                --------------------------
	.section	.nv.compat,"",@"SHT_CUDA_COMPAT_INFO"
	.align	4
        /*0000*/ 	.byte	0x02, 0x09, 0x00, 0x00, 0x02, 0x02, 0x01, 0x00, 0x02, 0x05, 0x05, 0x00, 0x03, 0x07, 0x01, 0x01
        /*0010*/ 	.byte	0x02, 0x03, 0x00, 0x00, 0x02, 0x06, 0x01, 0x00, 0x04, 0x0b, 0x08, 0x00, 0x09, 0x00, 0x00, 0x00
        /*0020*/ 	.byte	0x00, 0x00, 0x00, 0x00


//--------------------- .nv.info._Z6getMinPfmS_Pm --------------------------
	.section	.nv.info._Z6getMinPfmS_Pm,"",@"SHT_CUDA_INFO"
	.sectionflags	@""
	.align	4


	//----- nvinfo : EIATTR_CUDA_API_VERSION
	.align		4
        /*0000*/ 	.byte	0x04, 0x37
        /*0002*/ 	.short	(.L_7 - .L_6)
.L_6:
        /*0004*/ 	.word	0x00000082


	//----- nvinfo : EIATTR_KPARAM_INFO
	.align		4
.L_7:
        /*0008*/ 	.byte	0x04, 0x17
        /*000a*/ 	.short	(.L_9 - .L_8)
.L_8:
        /*000c*/ 	.word	0x00000000
        /*0010*/ 	.short	0x0003
        /*0012*/ 	.short	0x0018
        /*0014*/ 	.byte	0x00, 0xf5, 0x21, 0x00


	//----- nvinfo : EIATTR_KPARAM_INFO
	.align		4
.L_9:
        /*0018*/ 	.byte	0x04, 0x17
        /*001a*/ 	.short	(.L_11 - .L_10)
.L_10:
        /*001c*/ 	.word	0x00000000
        /*0020*/ 	.short	0x0002
        /*0022*/ 	.short	0x0010
        /*0024*/ 	.byte	0x00, 0xf5, 0x21, 0x00


	//----- nvinfo : EIATTR_KPARAM_INFO
	.align		4
.L_11:
        /*0028*/ 	.byte	0x04, 0x17
        /*002a*/ 	.short	(.L_13 - .L_12)
.L_12:
        /*002c*/ 	.word	0x00000000
        /*0030*/ 	.short	0x0001
        /*0032*/ 	.short	0x0008
        /*0034*/ 	.byte	0x00, 0xf0, 0x21, 0x00


	//----- nvinfo : EIATTR_KPARAM_INFO
	.align		4
.L_13:
        /*0038*/ 	.byte	0x04, 0x17
        /*003a*/ 	.short	(.L_15 - .L_14)
.L_14:
        /*003c*/ 	.word	0x00000000
        /*0040*/ 	.short	0x0000
        /*0042*/ 	.short	0x0000
        /*0044*/ 	.byte	0x00, 0xf5, 0x21, 0x00


	//----- nvinfo : EIATTR_SPARSE_MMA_MASK
	.align		4
.L_15:
        /*0048*/ 	.byte	0x03, 0x50
        /*004a*/ 	.short	0x0000


	//----- nvinfo : EIATTR_MAXREG_COUNT
	.align		4
        /*004c*/ 	.byte	0x03, 0x1b
        /*004e*/ 	.short	0x00ff


	//----- nvinfo : EIATTR_NUM_BARRIERS
	.align		4
        /*0050*/ 	.byte	0x02, 0x4c
        /*0052*/ 	.byte	0x01
	.zero		1


	//----- nvinfo : EIATTR_MERCURY_ISA_VERSION
	.align		4
        /*0054*/ 	.byte	0x03, 0x5f
        /*0056*/ 	.short	0x0101


	//----- nvinfo : EIATTR_VRC_CTA_INIT_COUNT
	.align		4
        /*0058*/ 	.byte	0x02, 0x4a
	.zero		1
	.zero		1


	//----- nvinfo : EIATTR_EXIT_INSTR_OFFSETS
	.align		4
        /*005c*/ 	.byte	0x04, 0x1c
        /*005e*/ 	.short	(.L_17 - .L_16)


	//   ....[0]....
.L_16:
        /*0060*/ 	.word	0x00000860


	//   ....[1]....
        /*0064*/ 	.word	0x00000950


	//----- nvinfo : EIATTR_CRS_STACK_SIZE
	.align		4
.L_17:
        /*0068*/ 	.byte	0x04, 0x1e
        /*006a*/ 	.short	(.L_19 - .L_18)
.L_18:
        /*006c*/ 	.word	0x00000000


	//----- nvinfo : EIATTR_CBANK_PARAM_SIZE
	.align		4
.L_19:
        /*0070*/ 	.byte	0x03, 0x19
        /*0072*/ 	.short	0x0020


	//----- nvinfo : EIATTR_PARAM_CBANK
	.align		4
        /*0074*/ 	.byte	0x04, 0x0a
        /*0076*/ 	.short	(.L_21 - .L_20)
	.align		4
.L_20:
        /*0078*/ 	.word	index@(.nv.constant0._Z6getMinPfmS_Pm)
        /*007c*/ 	.short	0x0380
        /*007e*/ 	.short	0x0020


	//----- nvinfo : EIATTR_SW_WAR
	.align		4
.L_21:
        /*0080*/ 	.byte	0x04, 0x36
        /*0082*/ 	.short	(.L_23 - .L_22)
.L_22:
        /*0084*/ 	.word	0x00000008
.L_23:


//--------------------- .nv.callgraph             --------------------------
	.section	.nv.callgraph,"",@"SHT_CUDA_CALLGRAPH"
	.align	4
	.sectionentsize	8
	.align		4
        /*0000*/ 	.word	0x00000000
	.align		4
        /*0004*/ 	.word	0xffffffff
	.align		4
        /*0008*/ 	.word	0x00000000
	.align		4
        /*000c*/ 	.word	0xfffffffe
	.align		4
        /*0010*/ 	.word	0x00000000
	.align		4
        /*0014*/ 	.word	0xfffffffd
	.align		4
        /*0018*/ 	.word	0x00000000
	.align		4
        /*001c*/ 	.word	0xfffffffc


//--------------------- .text._Z6getMinPfmS_Pm    --------------------------
	.section	.text._Z6getMinPfmS_Pm,"ax",@progbits
	.align	128
        .global         _Z6getMinPfmS_Pm
        .type           _Z6getMinPfmS_Pm,@function
        .size           _Z6getMinPfmS_Pm,(.L_x_19 - _Z6getMinPfmS_Pm)
        .other          _Z6getMinPfmS_Pm,@"STO_CUDA_ENTRY STV_DEFAULT"
_Z6getMinPfmS_Pm:
.text._Z6getMinPfmS_Pm:
[----:B------:R-:W-:Y:S01]  /*0000*/  LDC R1, c[0x0][0x37c] ;  /* 0x0000df00ff017b82 */ /* 0x000fe20000000800 */
[----:B------:R-:W0:Y:S01]  /*0010*/  S2R R0, SR_CTAID.X ;  /* 0x0000000000007919 */ /* 0x000e220000002500 */
[----:B------:R-:W1:Y:S06]  /*0020*/  LDCU.64 UR4, c[0x0][0x388] ;  /* 0x00007100ff0477ac */ /* 0x000e6c0008000a00 */
[----:B------:R-:W2:Y:S01]  /*0030*/  LDC.64 R4, c[0x0][0x380] ;  /* 0x0000e000ff047b82 */ /* 0x000ea20000000a00 */
[----:B------:R-:W3:Y:S01]  /*0040*/  S2R R11, SR_TID.X ;  /* 0x00000000000b7919 */ /* 0x000ee20000002100 */
[----:B------:R-:W4:Y:S01]  /*0050*/  LDCU.64 UR8, c[0x0][0x358] ;  /* 0x00006b00ff0877ac */ /* 0x000f220008000a00 */
[----:B0-----:R-:W-:-:S05]  /*0060*/  IMAD.SHL.U32 R6, R0, 0x400, RZ ;  /* 0x0000040000067824 */ /* 0x001fca00078e00ff */
[----:B---3--:R-:W-:-:S04]  /*0070*/  LOP3.LUT R6, R6, R11, RZ, 0xfc, !PT ;  /* 0x0000000b06067212 */ /* 0x008fc800078efcff */
[C---:B------:R-:W-:Y:S01]  /*0080*/  IADD3 R8, P2, PT, R6.reuse, 0x200, RZ ;  /* 0x0000020006087810 */ /* 0x040fe20007f5e0ff */
[C---:B--2---:R-:W-:Y:S01]  /*0090*/  IMAD.WIDE.U32 R4, R6.reuse, 0x4, R4 ;  /* 0x0000000406047825 */ /* 0x044fe200078e0004 */
[----:B-1----:R-:W-:Y:S02]  /*00a0*/  ISETP.GE.U32.AND P0, PT, R6, UR4, PT ;  /* 0x0000000406007c0c */ /* 0x002fe4000bf06070 */
[----:B------:R-:W-:Y:S01]  /*00b0*/  ISETP.GE.U32.AND P1, PT, R8, UR4, PT ;  /* 0x0000000408007c0c */ /* 0x000fe2000bf26070 */
[----:B------:R-:W-:Y:S01]  /*00c0*/  IMAD.X R9, RZ, RZ, RZ, P2 ;  /* 0x000000ffff097224 */ /* 0x000fe200010e06ff */
[----:B------:R-:W-:-:S04]  /*00d0*/  ISETP.GE.U32.AND.EX P0, PT, RZ, UR5, PT, P0 ;  /* 0x00000005ff007c0c */ /* 0x000fc8000bf06100 */
[----:B------:R-:W-:-:S09]  /*00e0*/  ISETP.GE.U32.AND.EX P1, PT, R9, UR5, PT, P1 ;  /* 0x0000000509007c0c */ /* 0x000fd2000bf26110 */
[----:B----4-:R0:W2:Y:S04]  /*00f0*/  @!P0 LDG.E R10, desc[UR8][R4.64] ;  /* 0x00000008040a8981 */ /* 0x0100a8000c1e1900 */
[----:B------:R-:W3:Y:S01]  /*0100*/  @!P1 LDG.E R12, desc[UR8][R4.64+0x800] ;  /* 0x00080008040c9981 */ /* 0x000ee2000c1e1900 */
[----:B------:R-:W1:Y:S01]  /*0110*/  S2UR UR6, SR_CgaCtaId ;  /* 0x00000000000679c3 */ /* 0x000e620000008800 */
[----:B------:R-:W-:Y:S01]  /*0120*/  UMOV UR4, 0x400 ;  /* 0x0000040000047882 */ /* 0x000fe20000000000 */
[C---:B------:R-:W-:Y:S01]  /*0130*/  ISETP.GT.U32.AND P2, PT, R11.reuse, 0x1ff, PT ;  /* 0x000001ff0b00780c */ /* 0x040fe20003f44070 */
[----:B------:R-:W-:Y:S01]  /*0140*/  UIADD3 UR5, UPT, UPT, UR4, 0x1000, URZ ;  /* 0x0000100004057890 */ /* 0x000fe2000fffe0ff */
[----:B------:R-:W-:Y:S01]  /*0150*/  @!P0 IMAD.MOV.U32 R7, RZ, RZ, RZ ;  /* 0x000000ffff078224 */ /* 0x000fe200078e00ff */
[----:B------:R-:W-:Y:S01]  /*0160*/  BSSY.RECONVERGENT B0, `(.L_x_0) ;  /* 0x000001b000007945 */ /* 0x000fe20003800200 */
[----:B------:R-:W-:Y:S01]  /*0170*/  @P0 IMAD.MOV.U32 R14, RZ, RZ, 0x7f800000 ;  /* 0x7f800000ff0e0424 */ /* 0x000fe200078e00ff */
[C---:B------:R-:W-:Y:S01]  /*0180*/  ISETP.GT.U32.AND P6, PT, R11.reuse, 0x7f, PT ;  /* 0x0000007f0b00780c */ /* 0x040fe20003fc4070 */
[----:B0-----:R-:W-:Y:S01]  /*0190*/  @P1 IMAD.MOV.U32 R4, RZ, RZ, 0x7f800000 ;  /* 0x7f800000ff041424 */ /* 0x001fe200078e00ff */
[----:B------:R-:W-:-:S02]  /*01a0*/  ISETP.GT.U32.AND P5, PT, R11, 0x3f, PT ;  /* 0x0000003f0b00780c */ /* 0x000fc40003fa4070 */
[C---:B------:R-:W-:Y:S02]  /*01b0*/  ISETP.GT.U32.AND P4, PT, R11.reuse, 0x1f, PT ;  /* 0x0000001f0b00780c */ /* 0x040fe40003f84070 */
[----:B------:R-:W-:Y:S01]  /*01c0*/  ISETP.GT.U32.AND P3, PT, R11, 0xf, PT ;  /* 0x0000000f0b00780c */ /* 0x000fe20003f64070 */
[----:B-1----:R-:W-:Y:S02]  /*01d0*/  ULEA UR4, UR6, UR4, 0x18 ;  /* 0x0000000406047291 */ /* 0x002fe4000f8ec0ff */
[----:B------:R-:W-:-:S04]  /*01e0*/  ULEA UR5, UR6, UR5, 0x18 ;  /* 0x0000000506057291 */ /* 0x000fc8000f8ec0ff */
[C---:B------:R-:W-:Y:S02]  /*01f0*/  LEA R3, R11.reuse, UR4, 0x2 ;  /* 0x000000040b037c11 */ /* 0x040fe4000f8e10ff */
[----:B------:R-:W-:-:S03]  /*0200*/  LEA R2, R11, UR5, 0x3 ;  /* 0x000000050b027c11 */ /* 0x000fc6000f8e18ff */
[----:B--2---:R0:W-:Y:S04]  /*0210*/  @!P0 STS [R3], R10 ;  /* 0x0000000a03008388 */ /* 0x0041e80000000800 */
[----:B------:R0:W-:Y:S04]  /*0220*/  @!P0 STS.64 [R2], R6 ;  /* 0x0000000602008388 */ /* 0x0001e80000000a00 */
[----:B------:R0:W-:Y:S01]  /*0230*/  @P0 STS [R3], R14 ;  /* 0x0000000e03000388 */ /* 0x0001e20000000800 */
[----:B------:R-:W-:-:S03]  /*0240*/  ISETP.GT.U32.AND P0, PT, R11, 0xff, PT ;  /* 0x000000ff0b00780c */ /* 0x000fc60003f04070 */
[----:B---3--:R0:W-:Y:S04]  /*0250*/  @!P1 STS [R3+0x800], R12 ;  /* 0x0008000c03009388 */ /* 0x0081e80000000800 */
[----:B------:R0:W-:Y:S04]  /*0260*/  @!P1 STS.64 [R2+0x1000], R8 ;  /* 0x0010000802009388 */ /* 0x0001e80000000a00 */
[----:B------:R0:W-:Y:S01]  /*0270*/  @P1 STS [R3+0x800], R4 ;  /* 0x0008000403001388 */ /* 0x0001e20000000800 */
[----:B------:R-:W-:Y:S01]  /*0280*/  BAR.SYNC.DEFER_BLOCKING 0x0 ;  /* 0x0000000000007b1d */ /* 0x000fe20000010000 */
[----:B------:R-:W-:-:S05]  /*0290*/  ISETP.GT.U32.AND P1, PT, R11, 0x7, PT ;  /* 0x000000070b00780c */ /* 0x000fca0003f24070 */
[----:B------:R-:W-:Y:S08]  /*02a0*/  @P2 BRA `(.L_x_1) ;  /* 0x0000000000182947 */ /* 0x000ff00003800000 */
[----:B0-----:R-:W-:Y:S04]  /*02b0*/  LDS R6, [R3+0x800] ;  /* 0x0008000003067984 */ /* 0x001fe80000000800 */
[----:B------:R-:W0:Y:S02]  /*02c0*/  LDS R5, [R3] ;  /* 0x0000000003057984 */ /* 0x000e240000000800 */
[----:B0-----:R-:W-:-:S13]  /*02d0*/  FSETP.GEU.AND P2, PT, R6, R5, PT ;  /* 0x000000050600720b */ /* 0x001fda0003f4e000 */
[----:B------:R-:W-:Y:S04]  /*02e0*/  @!P2 STS [R3], R6 ;  /* 0x000000060300a388 */ /* 0x000fe80000000800 */
[----:B------:R-:W0:Y:S04]  /*02f0*/  @!P2 LDS.64 R4, [R2+0x1000] ;  /* 0x001000000204a984 */ /* 0x000e280000000a00 */
[----:B0-----:R1:W-:Y:S02]  /*0300*/  @!P2 STS.64 [R2], R4 ;  /* 0x000000040200a388 */ /* 0x0013e40000000a00 */
.L_x_1:
[----:B------:R-:W-:Y:S05]  /*0310*/  BSYNC.RECONVERGENT B0 ;  /* 0x0000000000007941 */ /* 0x000fea0003800200 */
.L_x_0:
[----:B------:R-:W-:Y:S01]  /*0320*/  BAR.SYNC.DEFER_BLOCKING 0x0 ;  /* 0x0000000000007b1d */ /* 0x000fe20000010000 */
[----:B------:R-:W-:-:S05]  /*0330*/  ISETP.GT.U32.AND P2, PT, R11, 0x3, PT ;  /* 0x000000030b00780c */ /* 0x000fca0003f44070 */
[----:B------:R-:W-:Y:S04]  /*0340*/  BSSY.RECONVERGENT B0, `(.L_x_2) ;  /* 0x0000008000007945 */ /* 0x000fe80003800200 */
[----:B------:R-:W-:Y:S05]  /*0350*/  @P0 BRA `(.L_x_3) ;  /* 0x0000000000180947 */ /* 0x000fea0003800000 */
[----:B0-----:R-:W-:Y:S04]  /*0360*/  LDS R6, [R3+0x400] ;  /* 0x0004000003067984 */ /* 0x001fe80000000800 */
[----:B-1----:R-:W0:Y:S02]  /*0370*/  LDS R5, [R3] ;  /* 0x0000000003057984 */ /* 0x002e240000000800 */
[----:B0-----:R-:W-:-:S13]  /*0380*/  FSETP.GEU.AND P0, PT, R6, R5, PT ;  /* 0x000000050600720b */ /* 0x001fda0003f0e000 */
[----:B------:R-:W-:Y:S04]  /*0390*/  @!P0 STS [R3], R6 ;  /* 0x0000000603008388 */ /* 0x000fe80000000800 */
[----:B------:R-:W0:Y:S04]  /*03a0*/  @!P0 LDS.64 R4, [R2+0x800] ;  /* 0x0008000002048984 */ /* 0x000e280000000a00 */
[----:B0-----:R2:W-:Y:S02]  /*03b0*/  @!P0 STS.64 [R2], R4 ;  /* 0x0000000402008388 */ /* 0x0015e40000000a00 */
.L_x_3:
[----:B------:R-:W-:Y:S05]  /*03c0*/  BSYNC.RECONVERGENT B0 ;  /* 0x0000000000007941 */ /* 0x000fea0003800200 */
.L_x_2:
[----:B------:R-:W-:Y:S01]  /*03d0*/  BAR.SYNC.DEFER_BLOCKING 0x0 ;  /* 0x0000000000007b1d */ /* 0x000fe20000010000 */
[----:B------:R-:W-:-:S05]  /*03e0*/  ISETP.GT.U32.AND P0, PT, R11, 0x1, PT ;  /* 0x000000010b00780c */ /* 0x000fca0003f04070 */
[----:B------:R-:W-:Y:S04]  /*03f0*/  BSSY.RECONVERGENT B0, `(.L_x_4) ;  /* 0x0000008000007945 */ /* 0x000fe80003800200 */
[----:B------:R-:W-:Y:S05]  /*0400*/  @P6 BRA `(.L_x_5) ;  /* 0x0000000000186947 */ /* 0x000fea0003800000 */
[----:B0-----:R-:W-:Y:S04]  /*0410*/  LDS R6, [R3+0x200] ;  /* 0x0002000003067984 */ /* 0x001fe80000000800 */
[----:B-12---:R-:W0:Y:S02]  /*0420*/  LDS R5, [R3] ;  /* 0x0000000003057984 */ /* 0x006e240000000800 */
[----:B0-----:R-:W-:-:S13]  /*0430*/  FSETP.GEU.AND P6, PT, R6, R5, PT ;  /* 0x000000050600720b */ /* 0x001fda0003fce000 */
[----:B------:R-:W-:Y:S04]  /*0440*/  @!P6 STS [R3], R6 ;  /* 0x000000060300e388 */ /* 0x000fe80000000800 */
[----:B------:R-:W0:Y:S04]  /*0450*/  @!P6 LDS.64 R4, [R2+0x400] ;  /* 0x000400000204e984 */ /* 0x000e280000000a00 */
[----:B0-----:R3:W-:Y:S02]  /*0460*/  @!P6 STS.64 [R2], R4 ;  /* 0x000000040200e388 */ /* 0x0017e40000000a00 */
.L_x_5:
[----:B------:R-:W-:Y:S05]  /*0470*/  BSYNC.RECONVERGENT B0 ;  /* 0x0000000000007941 */ /* 0x000fea0003800200 */
.L_x_4:
[----:B------:R-:W-:Y:S01]  /*0480*/  BAR.SYNC.DEFER_BLOCKING 0x0 ;  /* 0x0000000000007b1d */ /* 0x000fe20000010000 */
[----:B------:R-:W-:-:S05]  /*0490*/  ISETP.NE.AND P6, PT, R11, RZ, PT ;  /* 0x000000ff0b00720c */ /* 0x000fca0003fc5270 */
[----:B------:R-:W-:Y:S04]  /*04a0*/  BSSY.RECONVERGENT B0, `(.L_x_6) ;  /* 0x0000008000007945 */ /* 0x000fe80003800200 */
[----:B------:R-:W-:Y:S05]  /*04b0*/  @P5 BRA `(.L_x_7) ;  /* 0x0000000000185947 */ /* 0x000fea0003800000 */
[----:B0-----:R-:W-:Y:S04]  /*04c0*/  LDS R6, [R3+0x100] ;  /* 0x0001000003067984 */ /* 0x001fe80000000800 */
[----:B-123--:R-:W0:Y:S02]  /*04d0*/  LDS R5, [R3] ;  /* 0x0000000003057984 */ /* 0x00ee240000000800 */
[----:B0-----:R-:W-:-:S13]  /*04e0*/  FSETP.GEU.AND P5, PT, R6, R5, PT ;  /* 0x000000050600720b */ /* 0x001fda0003fae000 */
[----:B------:R-:W-:Y:S04]  /*04f0*/  @!P5 STS [R3], R6 ;  /* 0x000000060300d388 */ /* 0x000fe80000000800 */
[----:B------:R-:W0:Y:S04]  /*0500*/  @!P5 LDS.64 R4, [R2+0x200] ;  /* 0x000200000204d984 */ /* 0x000e280000000a00 */
[----:B0-----:R4:W-:Y:S02]  /*0510*/  @!P5 STS.64 [R2], R4 ;  /* 0x000000040200d388 */ /* 0x0019e40000000a00 */
.L_x_7:
[----:B------:R-:W-:Y:S05]  /*0520*/  BSYNC.RECONVERGENT B0 ;  /* 0x0000000000007941 */ /* 0x000fea0003800200 */
.L_x_6:
[----:B------:R-:W-:Y:S06]  /*0530*/  BAR.SYNC.DEFER_BLOCKING 0x0 ;  /* 0x0000000000007b1d */ /* 0x000fec0000010000 */
[----:B------:R-:W-:Y:S04]  /*0540*/  BSSY.RECONVERGENT B0, `(.L_x_8) ;  /* 0x0000008000007945 */ /* 0x000fe80003800200 */
[----:B------:R-:W-:Y:S05]  /*0550*/  @P4 BRA `(.L_x_9) ;  /* 0x0000000000184947 */ /* 0x000fea0003800000 */
[----:B0-----:R-:W-:Y:S04]  /*0560*/  LDS R6, [R3+0x80] ;  /* 0x0000800003067984 */ /* 0x001fe80000000800 */
[----:B-1234-:R-:W0:Y:S02]  /*0570*/  LDS R5, [R3] ;  /* 0x0000000003057984 */ /* 0x01ee240000000800 */
[----:B0-----:R-:W-:-:S13]  /*0580*/  FSETP.GEU.AND P4, PT, R6, R5, PT ;  /* 0x000000050600720b */ /* 0x001fda0003f8e000 */
[----:B------:R-:W-:Y:S04]  /*0590*/  @!P4 STS [R3], R6 ;  /* 0x000000060300c388 */ /* 0x000fe80000000800 */
[----:B------:R-:W0:Y:S04]  /*05a0*/  @!P4 LDS.64 R4, [R2+0x100] ;  /* 0x000100000204c984 */ /* 0x000e280000000a00 */
[----:B0-----:R0:W-:Y:S02]  /*05b0*/  @!P4 STS.64 [R2], R4 ;  /* 0x000000040200c388 */ /* 0x0011e40000000a00 */
.L_x_9:
[----:B------:R-:W-:Y:S05]  /*05c0*/  BSYNC.RECONVERGENT B0 ;  /* 0x0000000000007941 */ /* 0x000fea0003800200 */
.L_x_8:
        /* <DEDUP_REMOVED lines=9> */
.L_x_11:
[----:B------:R-:W-:Y:S05]  /*0660*/  BSYNC.RECONVERGENT B0 ;  /* 0x0000000000007941 */ /* 0x000fea0003800200 */
.L_x_10:
        /* <DEDUP_REMOVED lines=9> */
.L_x_13:
[----:B------:R-:W-:Y:S05]  /*0700*/  BSYNC.RECONVERGENT B0 ;  /* 0x0000000000007941 */ /* 0x000fea0003800200 */
.L_x_12:
        /* <DEDUP_REMOVED lines=9> */
.L_x_15:
[----:B------:R-:W-:Y:S05]  /*07a0*/  BSYNC.RECONVERGENT B0 ;  /* 0x0000000000007941 */ /* 0x000fea0003800200 */
.L_x_14:
        /* <DEDUP_REMOVED lines=9> */
.L_x_17:
[----:B------:R-:W-:Y:S05]  /*0840*/  BSYNC.RECONVERGENT B0 ;  /* 0x0000000000007941 */ /* 0x000fea0003800200 */
.L_x_16:
[----:B------:R-:W-:Y:S06]  /*0850*/  BAR.SYNC.DEFER_BLOCKING 0x0 ;  /* 0x0000000000007b1d */ /* 0x000fec0000010000 */
[----:B------:R-:W-:Y:S05]  /*0860*/  @P6 EXIT ;  /* 0x000000000000694d */ /* 0x000fea0003800000 */
[----:B0-----:R-:W-:Y:S01]  /*0870*/  LDS R12, [UR4+0x4] ;  /* 0x00000404ff0c7984 */ /* 0x001fe20008000800 */
[----:B------:R-:W0:Y:S03]  /*0880*/  LDC.64 R6, c[0x0][0x390] ;  /* 0x0000e400ff067b82 */ /* 0x000e260000000a00 */
[----:B-1234-:R-:W1:Y:S05]  /*0890*/  LDS R5, [R3] ;  /* 0x0000000003057984 */ /* 0x01ee6a0000000800 */
[----:B------:R-:W2:Y:S01]  /*08a0*/  LDC.64 R10, c[0x0][0x398] ;  /* 0x0000e600ff0a7b82 */ /* 0x000ea20000000a00 */
[----:B0-----:R-:W-:-:S04]  /*08b0*/  IMAD.WIDE.U32 R6, R0, 0x4, R6 ;  /* 0x0000000400067825 */ /* 0x001fc800078e0006 */
[----:B--2---:R-:W-:Y:S01]  /*08c0*/  IMAD.WIDE.U32 R10, R0, 0x8, R10 ;  /* 0x00000008000a7825 */ /* 0x004fe200078e000a */
[----:B-1----:R-:W-:-:S13]  /*08d0*/  FSETP.GEU.AND P0, PT, R12, R5, PT ;  /* 0x000000050c00720b */ /* 0x002fda0003f0e000 */
[----:B------:R-:W-:Y:S04]  /*08e0*/  @!P0 STS [R3], R12 ;  /* 0x0000000c03008388 */ /* 0x000fe80000000800 */
[----:B------:R-:W0:Y:S04]  /*08f0*/  @!P0 LDS.64 R4, [UR4+0x1008] ;  /* 0x00100804ff048984 */ /* 0x000e280008000a00 */
[----:B0-----:R-:W-:Y:S04]  /*0900*/  @!P0 STS.64 [R2], R4 ;  /* 0x0000000402008388 */ /* 0x001fe80000000a00 */
[----:B------:R-:W0:Y:S04]  /*0910*/  LDS R13, [UR4] ;  /* 0x00000004ff0d7984 */ /* 0x000e280008000800 */
[----:B------:R-:W1:Y:S04]  /*0920*/  LDS.64 R8, [UR4+0x1000] ;  /* 0x00100004ff087984 */ /* 0x000e680008000a00 */
[----:B0-----:R-:W-:Y:S04]  /*0930*/  STG.E desc[UR8][R6.64], R13 ;  /* 0x0000000d06007986 */ /* 0x001fe8000c101908 */
[----:B-1----:R-:W-:Y:S01]  /*0940*/  STG.E.64 desc[UR8][R10.64], R8 ;  /* 0x000000080a007986 */ /* 0x002fe2000c101b08 */
[----:B------:R-:W-:Y:S05]  /*0950*/  EXIT ;  /* 0x000000000000794d */ /* 0x000fea0003800000 */
.L_x_18:
[----:B------:R-:W-:-:S00]  /*0960*/  BRA `(.L_x_18) ;  /* 0xfffffffc00fc7947 */ /* 0x000fc0000383ffff */
[----:B------:R-:W-:-:S00]  /*0970*/  NOP ;  /* 0x0000000000007918 */ /* 0x000fc00000000000 */
        /* <DEDUP_REMOVED lines=8> */
.L_x_19:


//--------------------- .nv.shared._Z6getMinPfmS_Pm --------------------------
	.section	.nv.shared._Z6getMinPfmS_Pm,"aw",@nobits
	.sectionflags	@""
	.align	8
.nv.shared._Z6getMinPfmS_Pm:
	.zero		13312


//--------------------- .nv.shared.reserved.0     --------------------------
	.section	.nv.shared.reserved.0,"aw",@nobits
	.weak		__nv_reservedSMEM_offset_0_alias
	.size		__nv_reservedSMEM_offset_0_alias, 0, 64
	.other		__nv_reservedSMEM_offset_0_alias,@"STO_CUDA_RESERVED_SHARED STV_DEFAULT"
__nv_reservedSMEM_offset_0_alias:
	.zero		0
	.zero		64


//--------------------- .nv.constant0._Z6getMinPfmS_Pm --------------------------
	.section	.nv.constant0._Z6getMinPfmS_Pm,"a",@progbits
	.sectionflags	@""
	.align	4
.nv.constant0._Z6getMinPfmS_Pm:
	.zero		928


//--------------------- SYMBOLS --------------------------

	.type		.nv.reservedSmem.offset0,@object
	.size		.nv.reservedSmem.offset0,0x4
	.type		.nv.reservedSmem.cap,@object
	.size		.nv.reservedSmem.cap,0x4
